//
// Generated by NVIDIA NVVM Compiler
//
// Compiler Build ID: CL-36424714
// Cuda compilation tools, release 13.0, V13.0.88
// Based on NVVM 20.0.0
//

.version 9.0
.target sm_100
.address_size 64

	// .globl	gpu_block

.visible .entry gpu_block(
	.param .u64 .ptr .align 1 gpu_block_param_0
)
{
	.reg .pred 	%p<2>;
	.reg .b32 	%r<2>;
	.reg .b64 	%rd<3>;

	ld.param.u64 	%rd2, [gpu_block_param_0];
	cvta.to.global.u64 	%rd1, %rd2;
$L__BB0_1:
	ld.volatile.global.u32 	%r1, [%rd1];
	setp.eq.s32 	%p1, %r1, 0;
	@%p1 bra 	$L__BB0_1;
	ret;

}
	// .globl	gpu_noop
.visible .entry gpu_noop()
{


	ret;

}


// ===== COMPILED SASS (sm_100) =====

	.target	sm_100

	.elftype	@"ET_EXEC"


//--------------------- .note.nv.tkinfo           --------------------------
	.section	.note.nv.tkinfo,"",@"SHT_NOTE"
	.sectionflags	@"SHF_NOTE_NV_TKINFO"
	.tkinfo
        /*0018*/ 	.word	0x00000002
        /*0030*/ 	.string	""
        /*0030*/ 	.string	"ptxas"
        /*0030*/ 	.string	"Cuda compilation tools, release 13.0, V13.0.88"
        /*0030*/ 	.string	"Build cuda_13.0.r13.0/compiler.36424714_0"
        /*0030*/ 	.string	"-arch sm_100 -m 64 "



//--------------------- .note.nv.cuinfo           --------------------------
	.section	.note.nv.cuinfo,"",@"SHT_NOTE"
	.sectionflags	@"SHF_NOTE_NV_CUINFO"
        /*0018*/ 	.short	0x0002
        /*001a*/ 	.short	0x0064
        /*001c*/ 	.short	0x0082
	.zero		2


//--------------------- .nv.info                  --------------------------
	.section	.nv.info,"",@"SHT_CUDA_INFO"
	.align	4


	//----- nvinfo : EIATTR_REGCOUNT
	.align		4
        /*0000*/ 	.byte	0x04, 0x2f
        /*0002*/ 	.short	(.L_1 - .L_0)
	.align		4
.L_0:
        /*0004*/ 	.word	index@(gpu_block)
        /*0008*/ 	.word	0x00000006


	//----- nvinfo : EIATTR_FRAME_SIZE
	.align		4
.L_1:
        /*000c*/ 	.byte	0x04, 0x11
        /*000e*/ 	.short	(.L_3 - .L_2)
	.align		4
.L_2:
        /*0010*/ 	.word	index@(gpu_block)
        /*0014*/ 	.word	0x00000000


	//----- nvinfo : EIATTR_REGCOUNT
	.align		4
.L_3:
        /*0018*/ 	.byte	0x04, 0x2f
        /*001a*/ 	.short	(.L_5 - .L_4)
	.align		4
.L_4:
        /*001c*/ 	.word	index@(gpu_noop)
        /*0020*/ 	.word	0x00000004


	//----- nvinfo : EIATTR_FRAME_SIZE
	.align		4
.L_5:
        /*0024*/ 	.byte	0x04, 0x11
        /*0026*/ 	.short	(.L_7 - .L_6)
	.align		4
.L_6:
        /*0028*/ 	.word	index@(gpu_noop)
        /*002c*/ 	.word	0x00000000


	//----- nvinfo : EIATTR_MIN_STACK_SIZE
	.align		4
.L_7:
        /*0030*/ 	.byte	0x04, 0x12
        /*0032*/ 	.short	(.L_9 - .L_8)
	.align		4
.L_8:
        /*0034*/ 	.word	index@(gpu_noop)
        /*0038*/ 	.word	0x00000000


	//----- nvinfo : EIATTR_MIN_STACK_SIZE
	.align		4
.L_9:
        /*003c*/ 	.byte	0x04, 0x12
        /*003e*/ 	.short	(.L_11 - .L_10)
	.align		4
.L_10:
        /*0040*/ 	.word	index@(gpu_block)
        /*0044*/ 	.word	0x00000000
.L_11:


//--------------------- .nv.compat                --------------------------
	.section	.nv.compat,"",@"SHT_CUDA_COMPAT_INFO"
	.align	4
        /*0000*/ 	.byte	0x02, 0x09, 0x00, 0x00, 0x02, 0x02, 0x01, 0x00, 0x02, 0x05, 0x05, 0x00, 0x03, 0x07, 0x01, 0x01
        /*0010*/ 	.byte	0x02, 0x03, 0x00, 0x00, 0x02, 0x06, 0x01, 0x00, 0x04, 0x0b, 0x08, 0x00, 0x09, 0x00, 0x00, 0x00
        /*0020*/ 	.byte	0x00, 0x00, 0x00, 0x00


//--------------------- .nv.info.gpu_noop         --------------------------
	.section	.nv.info.gpu_noop,"",@"SHT_CUDA_INFO"
	.sectionflags	@""
	.align	4


	//----- nvinfo : EIATTR_CUDA_API_VERSION
	.align		4
        /*0000*/ 	.byte	0x04, 0x37
        /*0002*/ 	.short	(.L_13 - .L_12)
.L_12:
        /*0004*/ 	.word	0x00000082


	//----- nvinfo : EIATTR_SPARSE_MMA_MASK
	.align		4
.L_13:
        /*0008*/ 	.byte	0x03, 0x50
        /*000a*/ 	.short	0x0000


	//----- nvinfo : EIATTR_MAXREG_COUNT
	.align		4
        /*000c*/ 	.byte	0x03, 0x1b
        /*000e*/ 	.short	0x00ff


	//----- nvinfo : EIATTR_MERCURY_ISA_VERSION
	.align		4
        /*0010*/ 	.byte	0x03, 0x5f
        /*0012*/ 	.short	0x0101


	//----- nvinfo : EIATTR_VRC_CTA_INIT_COUNT
	.align		4
        /*0014*/ 	.byte	0x02, 0x4a
	.zero		1
	.zero		1


	//----- nvinfo : EIATTR_EXIT_INSTR_OFFSETS
	.align		4
        /*0018*/ 	.byte	0x04, 0x1c
        /*001a*/ 	.short	(.L_15 - .L_14)


	//   ....[0]....
.L_14:
        /*001c*/ 	.word	0x00000010


	//----- nvinfo : EIATTR_SW_WAR
	.align		4
.L_15:
        /*0020*/ 	.byte	0x04, 0x36
        /*0022*/ 	.short	(.L_17 - .L_16)
.L_16:
        /*0024*/ 	.word	0x00000008
.L_17:


//--------------------- .nv.info.gpu_block        --------------------------
	.section	.nv.info.gpu_block,"",@"SHT_CUDA_INFO"
	.sectionflags	@""
	.align	4


	//----- nvinfo : EIATTR_CUDA_API_VERSION
	.align		4
        /*0000*/ 	.byte	0x04, 0x37
        /*0002*/ 	.short	(.L_19 - .L_18)
.L_18:
        /*0004*/ 	.word	0x00000082


	//----- nvinfo : EIATTR_KPARAM_INFO
	.align		4
.L_19:
        /*0008*/ 	.byte	0x04, 0x17
        /*000a*/ 	.short	(.L_21 - .L_20)
.L_20:
        /*000c*/ 	.word	0x00000000
        /*0010*/ 	.short	0x0000
        /*0012*/ 	.short	0x0000
        /*0014*/ 	.byte	0x00, 0xf5, 0x21, 0x00


	//----- nvinfo : EIATTR_SPARSE_MMA_MASK
	.align		4
.L_21:
        /*0018*/ 	.byte	0x03, 0x50
        /*001a*/ 	.short	0x0000


	//----- nvinfo : EIATTR_MAXREG_COUNT
	.align		4
        /*001c*/ 	.byte	0x03, 0x1b
        /*001e*/ 	.short	0x00ff


	//----- nvinfo : EIATTR_MERCURY_ISA_VERSION
	.align		4
        /*0020*/ 	.byte	0x03, 0x5f
        /*0022*/ 	.short	0x0101


	//----- nvinfo : EIATTR_VRC_CTA_INIT_COUNT
	.align		4
        /*0024*/ 	.byte	0x02, 0x4a
	.zero		1
	.zero		1


	//----- nvinfo : EIATTR_EXIT_INSTR_OFFSETS
	.align		4
        /*0028*/ 	.byte	0x04, 0x1c
        /*002a*/ 	.short	(.L_23 - .L_22)


	//   ....[0]....
.L_22:
        /*002c*/ 	.word	0x00000070


	//----- nvinfo : EIATTR_CBANK_PARAM_SIZE
	.align		4
.L_23:
        /*0030*/ 	.byte	0x03, 0x19
        /*0032*/ 	.short	0x0008


	//----- nvinfo : EIATTR_PARAM_CBANK
	.align		4
        /*0034*/ 	.byte	0x04, 0x0a
        /*0036*/ 	.short	(.L_25 - .L_24)
	.align		4
.L_24:
        /*0038*/ 	.word	index@(.nv.constant0.gpu_block)
        /*003c*/ 	.short	0x0380
        /*003e*/ 	.short	0x0008


	//----- nvinfo : EIATTR_SW_WAR
	.align		4
.L_25:
        /*0040*/ 	.byte	0x04, 0x36
        /*0042*/ 	.short	(.L_27 - .L_26)
.L_26:
        /*0044*/ 	.word	0x00000008
.L_27:


//--------------------- .nv.callgraph             --------------------------
	.section	.nv.callgraph,"",@"SHT_CUDA_CALLGRAPH"
	.align	4
	.sectionentsize	8
	.align		4
        /*0000*/ 	.word	0x00000000
	.align		4
        /*0004*/ 	.word	0xffffffff
	.align		4
        /*0008*/ 	.word	0x00000000
	.align		4
        /*000c*/ 	.word	0xfffffffe
	.align		4
        /*0010*/ 	.word	0x00000000
	.align		4
        /*0014*/ 	.word	0xfffffffd
	.align		4
        /*0018*/ 	.word	0x00000000
	.align		4
        /*001c*/ 	.word	0xfffffffc


//--------------------- .text.gpu_noop            --------------------------
	.section	.text.gpu_noop,"ax",@progbits
	.align	128
        .global         gpu_noop
        .type           gpu_noop,@function
        .size           gpu_noop,(.L_x_3 - gpu_noop)
        .other          gpu_noop,@"STO_CUDA_ENTRY STV_DEFAULT"
gpu_noop:
.text.gpu_noop:
[----:B------:R-:W-:Y:S01]  /*0000*/  LDC R1, c[0x0][0x37c] ;  /* 0x0000df00ff017b82 */ /* 0x000fe20000000800 */
[----:B------:R-:W-:Y:S05]  /*0010*/  EXIT ;  /* 0x000000000000794d */ /* 0x000fea0003800000 */
.L_x_0:
[----:B------:R-:W-:-:S00]  /*0020*/  BRA `(.L_x_0) ;  /* 0xfffffffc00fc7947 */ /* 0x000fc0000383ffff */
[----:B------:R-:W-:-:S00]  /*0030*/  NOP ;  /* 0x0000000000007918 */ /* 0x000fc00000000000 */
        /* <DEDUP_REMOVED lines=12> */
.L_x_3:


//--------------------- .text.gpu_block           --------------------------
	.section	.text.gpu_block,"ax",@progbits
	.align	128
        .global         gpu_block
        .type           gpu_block,@function
        .size           gpu_block,(.L_x_4 - gpu_block)
        .other          gpu_block,@"STO_CUDA_ENTRY STV_DEFAULT"
gpu_block:
.text.gpu_block:
[----:B------:R-:W-:Y:S08]  /*0000*/  LDC R1, c[0x0][0x37c] ;  /* 0x0000df00ff017b82 */ /* 0x000ff00000000800 */
[----:B------:R-:W0:Y:S01]  /*0010*/  LDC.64 R2, c[0x0][0x380] ;  /* 0x0000e000ff027b82 */ /* 0x000e220000000a00 */
[----:B------:R-:W1:Y:S01]  /*0020*/  LDCU.64 UR4, c[0x0][0x358] ;  /* 0x00006b00ff0477ac */ /* 0x000e620008000a00 */
[----:B------:R-:W-:Y:S01]  /*0030*/  NOP ;  /* 0x0000000000007918 */ /* 0x000fe20000000000 */
.L_x_1:
[----:B01----:R-:W2:Y:S02]  /*0040*/  LDG.E.STRONG.SYS R0, desc[UR4][R2.64] ;  /* 0x0000000402007981 */ /* 0x003ea4000c1f5900 */
[----:B--2---:R-:W-:-:S13]  /*0050*/  ISETP.NE.AND P0, PT, R0, RZ, PT ;  /* 0x000000ff0000720c */ /* 0x004fda0003f05270 */
[----:B------:R-:W-:Y:S05]  /*0060*/  @!P0 BRA `(.L_x_1) ;  /* 0xfffffffc00f48947 */ /* 0x000fea000383ffff */
[----:B------:R-:W-:Y:S05]  /*0070*/  EXIT ;  /* 0x000000000000794d */ /* 0x000fea0003800000 */
.L_x_2:
        /* <DEDUP_REMOVED lines=16> */
.L_x_4:


//--------------------- .nv.shared.reserved.0     --------------------------
	.section	.nv.shared.reserved.0,"aw",@nobits
	.weak		__nv_reservedSMEM_offset_0_alias
	.size		__nv_reservedSMEM_offset_0_alias, 0, 64
	.other		__nv_reservedSMEM_offset_0_alias,@"STO_CUDA_RESERVED_SHARED STV_DEFAULT"
__nv_reservedSMEM_offset_0_alias:
	.zero		0
	.zero		64


//--------------------- .nv.constant0.gpu_noop    --------------------------
	.section	.nv.constant0.gpu_noop,"a",@progbits
	.sectionflags	@""
	.align	4
.nv.constant0.gpu_noop:
	.zero		896


//--------------------- .nv.constant0.gpu_block   --------------------------
	.section	.nv.constant0.gpu_block,"a",@progbits
	.sectionflags	@""
	.align	4
.nv.constant0.gpu_block:
	.zero		904


//--------------------- SYMBOLS --------------------------

	.type		.nv.reservedSmem.offset0,@object
	.size		.nv.reservedSmem.offset0,0x4
